	.headerflags	@"EF_CUDA_TEXMODE_UNIFIED EF_CUDA_64BIT_ADDRESS EF_CUDA_ACCELERATORS EF_CUDA_SM90 EF_CUDA_VIRTUAL_SM(EF_CUDA_SM90)"
	.elftype	@"ET_EXEC"


//--------------------- .nv.info                  --------------------------
	.section	.nv.info,"",@"SHT_CUDA_INFO"
	.align	4


	//----- nvinfo : EIATTR_REGCOUNT
	.align		4
        /*0000*/ 	.byte	0x04, 0x2f
        /*0002*/ 	.short	(.L_1 - .L_0)
	.align		4
.L_0:
        /*0004*/ 	.word	index@(triton_poi_fused_convolution_max_pool2d_with_indices_relu_5)
        /*0008*/ 	.word	0x00000020


	//----- nvinfo : EIATTR_MIN_STACK_SIZE
	.align		4
.L_1:
        /*000c*/ 	.byte	0x04, 0x12
        /*000e*/ 	.short	(.L_3 - .L_2)
	.align		4
.L_2:
        /*0010*/ 	.word	index@(triton_poi_fused_convolution_max_pool2d_with_indices_relu_5)
        /*0014*/ 	.word	0x00000000


	//----- nvinfo : EIATTR_FRAME_SIZE
	.align		4
.L_3:
        /*0018*/ 	.byte	0x04, 0x11
        /*001a*/ 	.short	(.L_5 - .L_4)
	.align		4
.L_4:
        /*001c*/ 	.word	index@(triton_poi_fused_convolution_max_pool2d_with_indices_relu_5)
        /*0020*/ 	.word	0x00000000


	//----- nvinfo : EIATTR_MIN_STACK_SIZE
	.align		4
.L_5:
        /*0024*/ 	.byte	0x04, 0x12
        /*0026*/ 	.short	(.L_7 - .L_6)
	.align		4
.L_6:
        /*0028*/ 	.word	index@(triton_poi_fused_convolution_max_pool2d_with_indices_relu_5)
        /*002c*/ 	.word	0x00000000
.L_7:


//--------------------- .nv.info.triton_poi_fused_convolution_max_pool2d_with_indices_relu_5 --------------------------
	.section	.nv.info.triton_poi_fused_convolution_max_pool2d_with_indices_relu_5,"",@"SHT_CUDA_INFO"
	.sectionflags	@""
	.align	4


	//----- nvinfo : EIATTR_CUDA_API_VERSION
	.align		4
        /*0000*/ 	.byte	0x04, 0x37
        /*0002*/ 	.short	(.L_9 - .L_8)
.L_8:
        /*0004*/ 	.word	0x0000007c


	//----- nvinfo : EIATTR_KPARAM_INFO
	.align		4
.L_9:
        /*0008*/ 	.byte	0x04, 0x17
        /*000a*/ 	.short	(.L_11 - .L_10)
.L_10:
        /*000c*/ 	.word	0x00000000
        /*0010*/ 	.short	0x0004
        /*0012*/ 	.short	0x001c
        /*0014*/ 	.byte	0x00, 0xf0, 0x11, 0x00


	//----- nvinfo : EIATTR_KPARAM_INFO
	.align		4
.L_11:
        /*0018*/ 	.byte	0x04, 0x17
        /*001a*/ 	.short	(.L_13 - .L_12)
.L_12:
        /*001c*/ 	.word	0x00000000
        /*0020*/ 	.short	0x0003
        /*0022*/ 	.short	0x0018
        /*0024*/ 	.byte	0x00, 0xf0, 0x11, 0x00


	//----- nvinfo : EIATTR_KPARAM_INFO
	.align		4
.L_13:
        /*0028*/ 	.byte	0x04, 0x17
        /*002a*/ 	.short	(.L_15 - .L_14)
.L_14:
        /*002c*/ 	.word	0x00000000
        /*0030*/ 	.short	0x0002
        /*0032*/ 	.short	0x0010
        /*0034*/ 	.byte	0x00, 0xf4, 0x21, 0x00


	//----- nvinfo : EIATTR_KPARAM_INFO
	.align		4
.L_15:
        /*0038*/ 	.byte	0x04, 0x17
        /*003a*/ 	.short	(.L_17 - .L_16)
.L_16:
        /*003c*/ 	.word	0x00000000
        /*0040*/ 	.short	0x0001
        /*0042*/ 	.short	0x0008
        /*0044*/ 	.byte	0x00, 0xf4, 0x21, 0x00


	//----- nvinfo : EIATTR_KPARAM_INFO
	.align		4
.L_17:
        /*0048*/ 	.byte	0x04, 0x17
        /*004a*/ 	.short	(.L_19 - .L_18)
.L_18:
        /*004c*/ 	.word	0x00000000
        /*0050*/ 	.short	0x0000
        /*0052*/ 	.short	0x0000
        /*0054*/ 	.byte	0x00, 0xf4, 0x21, 0x00


	//----- nvinfo : EIATTR_SPARSE_MMA_MASK
	.align		4
.L_19:
        /*0058*/ 	.byte	0x03, 0x50
        /*005a*/ 	.short	0x0000


	//----- nvinfo : EIATTR_MAXREG_COUNT
	.align		4
        /*005c*/ 	.byte	0x03, 0x1b
        /*005e*/ 	.short	0x00ff


	//----- nvinfo : EIATTR_EXIT_INSTR_OFFSETS
	.align		4
        /*0060*/ 	.byte	0x04, 0x1c
        /*0062*/ 	.short	(.L_21 - .L_20)


	//   ....[0]....
.L_20:
        /*0064*/ 	.word	0x00000640


	//   ....[1]....
        /*0068*/ 	.word	0x00000660


	//----- nvinfo : EIATTR_REQNTID
	.align		4
.L_21:
        /*006c*/ 	.byte	0x04, 0x10
        /*006e*/ 	.short	(.L_23 - .L_22)
.L_22:
        /*0070*/ 	.word	0x00000080
        /*0074*/ 	.word	0x00000001
        /*0078*/ 	.word	0x00000001


	//----- nvinfo : EIATTR_CBANK_PARAM_SIZE
	.align		4
.L_23:
        /*007c*/ 	.byte	0x03, 0x19
        /*007e*/ 	.short	0x0020


	//----- nvinfo : EIATTR_PARAM_CBANK
	.align		4
        /*0080*/ 	.byte	0x04, 0x0a
        /*0082*/ 	.short	(.L_25 - .L_24)
	.align		4
.L_24:
        /*0084*/ 	.word	index@(.nv.constant0.triton_poi_fused_convolution_max_pool2d_with_indices_relu_5)
        /*0088*/ 	.short	0x0210
        /*008a*/ 	.short	0x0020


	//----- nvinfo : EIATTR_SW_WAR
	.align		4
.L_25:
        /*008c*/ 	.byte	0x04, 0x36
        /*008e*/ 	.short	(.L_27 - .L_26)
.L_26:
        /*0090*/ 	.word	0x00000008
.L_27:


//--------------------- .nv.callgraph             --------------------------
	.section	.nv.callgraph,"",@"SHT_CUDA_CALLGRAPH"
	.align	4
	.sectionentsize	8
	.align		4
        /*0000*/ 	.word	0x00000000
	.align		4
        /*0004*/ 	.word	0xffffffff
	.align		4
        /*0008*/ 	.word	0x00000000
	.align		4
        /*000c*/ 	.word	0xfffffffe
	.align		4
        /*0010*/ 	.word	0x00000000
	.align		4
        /*0014*/ 	.word	0xfffffffd
	.align		4
        /*0018*/ 	.word	0x00000000
	.align		4
        /*001c*/ 	.word	0xfffffffc


//--------------------- .text.triton_poi_fused_convolution_max_pool2d_with_indices_relu_5 --------------------------
	.section	.text.triton_poi_fused_convolution_max_pool2d_with_indices_relu_5,"ax",@progbits
	.sectionflags	@"SHF_BARRIERS=1"
	.align	128
        .global         triton_poi_fused_convolution_max_pool2d_with_indices_relu_5
        .type           triton_poi_fused_convolution_max_pool2d_with_indices_relu_5,@function
        .size           triton_poi_fused_convolution_max_pool2d_with_indices_relu_5,(.L_x_1 - triton_poi_fused_convolution_max_pool2d_with_indices_relu_5)
        .other          triton_poi_fused_convolution_max_pool2d_with_indices_relu_5,@"STO_CUDA_ENTRY STV_DEFAULT"
triton_poi_fused_convolution_max_pool2d_with_indices_relu_5:
.text.triton_poi_fused_convolution_max_pool2d_with_indices_relu_5:
[----:B------:R-:W0:Y:S01]  /*0000*/  LDC R1, c[0x0][0x28] ;  /* 0x00000a00ff017b82 */ /* 0x000e220000000800 */
[----:B------:R-:W1:Y:S07]  /*0010*/  S2R R5, SR_TID.X ;  /* 0x0000000000057919 */ /* 0x000e6e0000002100 */
[----:B------:R-:W2:Y:S01]  /*0020*/  LDC.64 R14, c[0x0][0x210] ;  /* 0x00008400ff0e7b82 */ /* 0x000ea20000000a00 */
[----:B------:R-:W3:Y:S01]  /*0030*/  S2R R4, SR_CTAID.X ;  /* 0x0000000000047919 */ /* 0x000ee20000002500 */
[----:B------:R-:W4:Y:S01]  /*0040*/  S2R R0, SR_CTAID.Y ;  /* 0x0000000000007919 */ /* 0x000f220000002600 */
[----:B------:R-:W-:Y:S01]  /*0050*/  CS2R R28, SRZ ;  /* 0x00000000001c7805 */ /* 0x000fe2000001ff00 */
[----:B------:R-:W-:Y:S01]  /*0060*/  ULDC.64 UR6, c[0x0][0x208] ;  /* 0x0000820000067ab9 */ /* 0x000fe20000000a00 */
[----:B-1----:R-:W-:Y:S01]  /*0070*/  SHF.R.U32.HI R3, RZ, 0x4, R5 ;  /* 0x00000004ff037819 */ /* 0x002fe20000011605 */
[----:B---3--:R-:W-:-:S03]  /*0080*/  IMAD.SHL.U32 R4, R4, 0x10, RZ ;  /* 0x0000001004047824 */ /* 0x008fc600078e00ff */
[----:B------:R-:W-:Y:S01]  /*0090*/  SGXT.U32 R3, R3, 0x3 ;  /* 0x000000030303781a */ /* 0x000fe20000000000 */
[----:B----4-:R-:W-:Y:S01]  /*00a0*/  IMAD.SHL.U32 R2, R0, 0x40, RZ ;  /* 0x0000004000027824 */ /* 0x010fe200078e00ff */
[----:B------:R-:W-:-:S04]  /*00b0*/  LOP3.LUT R16, R4, 0xf, R5, 0xf8, !PT ;  /* 0x0000000f04107812 */ /* 0x000fc800078ef805 */
[----:B------:R-:W-:Y:S02]  /*00c0*/  LOP3.LUT R7, R2, 0x8, R3, 0xfe, !PT ;  /* 0x0000000802077812 */ /* 0x000fe400078efe03 */
[----:B------:R-:W-:Y:S02]  /*00d0*/  LOP3.LUT R9, R2, 0x18, R3, 0xfe, !PT ;  /* 0x0000001802097812 */ /* 0x000fe400078efe03 */
[----:B------:R-:W-:Y:S01]  /*00e0*/  LOP3.LUT R6, R2, R3, RZ, 0xfc, !PT ;  /* 0x0000000302067212 */ /* 0x000fe200078efcff */
[--C-:B------:R-:W-:Y:S01]  /*00f0*/  IMAD R7, R7, 0x9, R16.reuse ;  /* 0x0000000907077824 */ /* 0x100fe200078e0210 */
[----:B------:R-:W-:Y:S01]  /*0100*/  LOP3.LUT R8, R2, 0x10, R3, 0xfe, !PT ;  /* 0x0000001002087812 */ /* 0x000fe200078efe03 */
        /* <DEDUP_REMOVED lines=9> */
[----:B------:R-:W-:Y:S01]  /*01a0*/  ISETP.GE.AND P0, PT, R16, 0x9, PT ;  /* 0x000000091000780c */ /* 0x000fe20003f06270 */
[----:B------:R-:W-:-:S02]  /*01b0*/  IMAD R25, R12, 0x9, R16 ;  /* 0x000000090c197824 */ /* 0x000fc400078e0210 */
[----:B------:R-:W-:Y:S02]  /*01c0*/  IMAD R27, R13, 0x9, R16 ;  /* 0x000000090d1b7824 */ /* 0x000fe400078e0210 */
[----:B--2---:R-:W-:-:S04]  /*01d0*/  IMAD.WIDE R20, R7, 0x4, R14 ;  /* 0x0000000407147825 */ /* 0x004fc800078e020e */
[----:B------:R-:W-:-:S04]  /*01e0*/  IMAD.WIDE R6, R9, 0x4, R14 ;  /* 0x0000000409067825 */ /* 0x000fc800078e020e */
[--C-:B------:R-:W-:Y:S01]  /*01f0*/  IMAD.WIDE R18, R19, 0x4, R14.reuse ;  /* 0x0000000413127825 */ /* 0x100fe200078e020e */
[----:B------:R-:W2:Y:S03]  /*0200*/  @!P0 LDG.E.EL R29, desc[UR6][R6.64] ;  /* 0x00000006061d8981 */ /* 0x000ea6000c2e1900 */
[----:B------:R-:W-:-:S04]  /*0210*/  IMAD.WIDE R16, R17, 0x4, R14 ;  /* 0x0000000411107825 */ /* 0x000fc800078e020e */
[----:B------:R-:W-:Y:S01]  /*0220*/  IMAD.WIDE R8, R23, 0x4, R14 ;  /* 0x0000000417087825 */ /* 0x000fe200078e020e */
[----:B------:R-:W-:-:S03]  /*0230*/  CS2R R22, SRZ ;  /* 0x0000000000167805 */ /* 0x000fc6000001ff00 */
[--C-:B------:R-:W-:Y:S01]  /*0240*/  IMAD.WIDE R10, R11, 0x4, R14.reuse ;  /* 0x000000040b0a7825 */ /* 0x100fe200078e020e */
[----:B------:R-:W3:Y:S03]  /*0250*/  @!P0 LDG.E.EL R28, desc[UR6][R8.64] ;  /* 0x00000006081c8981 */ /* 0x000ee6000c2e1900 */
[--C-:B------:R-:W-:Y:S01]  /*0260*/  IMAD.WIDE R12, R25, 0x4, R14.reuse ;  /* 0x00000004190c7825 */ /* 0x100fe200078e020e */
[----:B------:R-:W-:Y:S01]  /*0270*/  CS2R R24, SRZ ;  /* 0x0000000000187805 */ /* 0x000fe2000001ff00 */
[----:B------:R-:W4:Y:S02]  /*0280*/  @!P0 LDG.E.EL R22, desc[UR6][R18.64] ;  /* 0x0000000612168981 */ /* 0x000f24000c2e1900 */
[----:B------:R-:W-:Y:S01]  /*0290*/  IMAD.WIDE R14, R27, 0x4, R14 ;  /* 0x000000041b0e7825 */ /* 0x000fe200078e020e */
[----:B------:R-:W-:Y:S01]  /*02a0*/  CS2R R26, SRZ ;  /* 0x00000000001a7805 */ /* 0x000fe2000001ff00 */
[----:B------:R-:W5:Y:S04]  /*02b0*/  @!P0 LDG.E.EL R23, desc[UR6][R20.64] ;  /* 0x0000000614178981 */ /* 0x000f68000c2e1900 */
[----:B------:R1:W5:Y:S04]  /*02c0*/  @!P0 LDG.E.EL R24, desc[UR6][R16.64] ;  /* 0x0000000610188981 */ /* 0x000368000c2e1900 */
[----:B------:R-:W5:Y:S04]  /*02d0*/  @!P0 LDG.E.EL R27, desc[UR6][R10.64] ;  /* 0x000000060a1b8981 */ /* 0x000f68000c2e1900 */
[----:B------:R1:W5:Y:S04]  /*02e0*/  @!P0 LDG.E.EL R26, desc[UR6][R12.64] ;  /* 0x000000060c1a8981 */ /* 0x000368000c2e1900 */
[----:B------:R-:W5:Y:S01]  /*02f0*/  @!P0 LDG.E.EL R25, desc[UR6][R14.64] ;  /* 0x000000060e198981 */ /* 0x000f62000c2e1900 */
[----:B------:R-:W1:Y:S02]  /*0300*/  S2UR UR5, SR_CgaCtaId ;  /* 0x00000000000579c3 */ /* 0x000e640000008800 */
[C---:B01----:R-:W-:Y:S01]  /*0310*/  IMAD.SHL.U32 R17, R5.reuse, 0x4, RZ ;  /* 0x0000000405117824 */ /* 0x043fe200078e00ff */
[----:B------:R-:W-:Y:S01]  /*0320*/  UMOV UR4, 0x400 ;  /* 0x0000040000047882 */ /* 0x000fe20000000000 */
[----:B------:R-:W-:-:S03]  /*0330*/  IMAD.SHL.U32 R16, R5, 0x40, RZ ;  /* 0x0000004005107824 */ /* 0x000fc600078e00ff */
[----:B------:R-:W-:Y:S02]  /*0340*/  LOP3.LUT R18, R17, 0x1fc, RZ, 0xc0, !PT ;  /* 0x000001fc11127812 */ /* 0x000fe400078ec0ff */
[----:B------:R-:W-:Y:S02]  /*0350*/  LOP3.LUT R16, R16, 0x3c0, RZ, 0xc0, !PT ;  /* 0x000003c010107812 */ /* 0x000fe400078ec0ff */
[----:B------:R-:W-:-:S04]  /*0360*/  LOP3.LUT R6, R18, 0x200, RZ, 0xfc, !PT ;  /* 0x0000020012067812 */ /* 0x000fc800078efcff */
[----:B------:R-:W-:Y:S02]  /*0370*/  SHF.R.U32.HI R8, RZ, 0x2, R6 ;  /* 0x00000002ff087819 */ /* 0x000fe40000011606 */
[----:B------:R-:W-:Y:S01]  /*0380*/  LOP3.LUT R6, R16, R3, RZ, 0xfc, !PT ;  /* 0x0000000310067212 */ /* 0x000fe200078efcff */
[----:B------:R-:W-:-:S06]  /*0390*/  UPRMT UR4, UR5, 0x654, UR4 ;  /* 0x0000065405047896 */ /* 0x000fcc0008000004 */
[----:B------:R-:W-:-:S05]  /*03a0*/  LEA.HI R7, R16, UR4, RZ, 0x1e ;  /* 0x0000000410077c11 */ /* 0x000fca000f8ff0ff */
[----:B------:R-:W-:Y:S01]  /*03b0*/  IMAD R20, R6, 0x4, R7 ;  /* 0x0000000406147824 */ /* 0x000fe200078e0207 */
[----:B------:R-:W-:Y:S02]  /*03c0*/  LOP3.LUT R5, R5, 0x70, RZ, 0xc0, !PT ;  /* 0x0000007005057812 */ /* 0x000fe400078ec0ff */
[----:B------:R-:W-:-:S03]  /*03d0*/  LOP3.LUT R8, R8, 0xf0, RZ, 0xc0, !PT ;  /* 0x000000f008087812 */ /* 0x000fc600078ec0ff */
[----:B------:R-:W-:Y:S02]  /*03e0*/  VIADD R5, R5, UR4 ;  /* 0x0000000405057c36 */ /* 0x000fe40008000000 */
[----:B------:R-:W-:Y:S02]  /*03f0*/  VIADD R7, R8, UR4 ;  /* 0x0000000408077c36 */ /* 0x000fe40008000000 */
[C---:B------:R-:W-:Y:S02]  /*0400*/  IMAD R12, R18.reuse, 0x4, R5 ;  /* 0x00000004120c7824 */ /* 0x040fe400078e0205 */
[----:B------:R-:W-:Y:S01]  /*0410*/  IMAD R8, R18, 0x4, R7 ;  /* 0x0000000412087824 */ /* 0x000fe200078e0207 */
[----:B------:R-:W-:Y:S01]  /*0420*/  SHF.R.S32.HI R5, RZ, 0x19, R0 ;  /* 0x00000019ff057819 */ /* 0x000fe20000011400 */
[----:B------:R-:W0:Y:S01]  /*0430*/  LDC.64 R6, c[0x0][0x220] ;  /* 0x00008800ff067b82 */ /* 0x000e220000000a00 */
[----:B------:R-:W-:Y:S02]  /*0440*/  LOP3.LUT R2, R2, 0x3c, R17, 0xf8, !PT ;  /* 0x0000003c02027812 */ /* 0x000fe400078ef811 */
[----:B------:R-:W-:-:S05]  /*0450*/  SGXT R5, R5, 0x1 ;  /* 0x000000010505781a */ /* 0x000fca0000000200 */
[----:B------:R-:W1:Y:S01]  /*0460*/  LDC.64 R16, c[0x0][0x218] ;  /* 0x00008600ff107b82 */ /* 0x000e620000000a00 */
[----:B------:R-:W-:-:S04]  /*0470*/  LEA.HI R5, R5, R2, RZ, 0x6 ;  /* 0x0000000205057211 */ /* 0x000fc800078f30ff */
[----:B------:R-:W-:Y:S02]  /*0480*/  LOP3.LUT R19, R5, 0xffffffc0, RZ, 0xc0, !PT ;  /* 0xffffffc005137812 */ /* 0x000fe400078ec0ff */
[----:B------:R-:W-:Y:S02]  /*0490*/  SHF.R.S32.HI R5, RZ, 0x6, R5 ;  /* 0x00000006ff057819 */ /* 0x000fe40000011405 */
[----:B------:R-:W-:Y:S01]  /*04a0*/  LOP3.LUT R0, R4, R3, RZ, 0xfc, !PT ;  /* 0x0000000304007212 */ /* 0x000fe200078efcff */
[----:B------:R-:W-:Y:S01]  /*04b0*/  IMAD.IADD R2, R2, 0x1, -R19 ;  /* 0x0000000102027824 */ /* 0x000fe200078e0a13 */
[----:B------:R-:W-:Y:S02]  /*04c0*/  LOP3.LUT R3, R4, 0x8, R3, 0xfe, !PT ;  /* 0x0000000804037812 */ /* 0x000fe400078efe03 */
[----:B------:R-:W-:Y:S01]  /*04d0*/  ISETP.GE.AND P0, PT, R0, 0x9, PT ;  /* 0x000000090000780c */ /* 0x000fe20003f06270 */
[----:B------:R-:W-:Y:S01]  /*04e0*/  IMAD R2, R5, 0x240, R2 ;  /* 0x0000024005027824 */ /* 0x000fe200078e0202 */
[----:B------:R-:W-:-:S03]  /*04f0*/  ISETP.GE.AND P1, PT, R3, 0x9, PT ;  /* 0x000000090300780c */ /* 0x000fc60003f26270 */
[--C-:B------:R-:W-:Y:S02]  /*0500*/  IMAD R5, R0, 0x40, R2.reuse ;  /* 0x0000004000057824 */ /* 0x100fe400078e0202 */
[----:B------:R-:W-:Y:S02]  /*0510*/  IMAD R19, R3, 0x40, R2 ;  /* 0x0000004003137824 */ /* 0x000fe400078e0202 */
[----:B-1----:R-:W-:-:S04]  /*0520*/  IMAD.WIDE R2, R5, 0x4, R16 ;  /* 0x0000000405027825 */ /* 0x002fc800078e0210 */
[----:B------:R-:W-:-:S04]  /*0530*/  IMAD.WIDE R16, R19, 0x4, R16 ;  /* 0x0000000413107825 */ /* 0x000fc800078e0210 */
[----:B0-----:R-:W-:-:S04]  /*0540*/  IMAD.WIDE R4, R5, 0x4, R6 ;  /* 0x0000000405047825 */ /* 0x001fc800078e0206 */
[----:B------:R-:W-:Y:S01]  /*0550*/  IMAD.WIDE R6, R19, 0x4, R6 ;  /* 0x0000000413067825 */ /* 0x000fe200078e0206 */
[----:B--2---:R-:W-:Y:S04]  /*0560*/  STS [R20+0x60], R29 ;  /* 0x0000601d14007388 */ /* 0x004fe80000000800 */
[----:B---3--:R-:W-:Y:S04]  /*0570*/  STS [R20+0x80], R28 ;  /* 0x0000801c14007388 */ /* 0x008fe80000000800 */
[----:B----4-:R-:W-:Y:S04]  /*0580*/  STS [R20], R22 ;  /* 0x0000001614007388 */ /* 0x010fe80000000800 */
[----:B-----5:R-:W-:Y:S04]  /*0590*/  STS [R20+0x20], R23 ;  /* 0x0000201714007388 */ /* 0x020fe80000000800 */
[----:B------:R-:W-:Y:S04]  /*05a0*/  STS [R20+0x40], R24 ;  /* 0x0000401814007388 */ /* 0x000fe80000000800 */
[----:B------:R-:W-:Y:S04]  /*05b0*/  STS [R20+0xa0], R27 ;  /* 0x0000a01b14007388 */ /* 0x000fe80000000800 */
[----:B------:R-:W-:Y:S04]  /*05c0*/  STS [R20+0xc0], R26 ;  /* 0x0000c01a14007388 */ /* 0x000fe80000000800 */
[----:B------:R-:W-:Y:S01]  /*05d0*/  STS [R20+0xe0], R25 ;  /* 0x0000e01914007388 */ /* 0x000fe20000000800 */
[----:B------:R-:W-:Y:S06]  /*05e0*/  BAR.SYNC.DEFER_BLOCKING 0x0 ;  /* 0x0000000000007b1d */ /* 0x000fec0000010000 */
[----:B------:R-:W0:Y:S04]  /*05f0*/  LDS.128 R12, [R12] ;  /* 0x000000000c0c7984 */ /* 0x000e280000000c00 */
[----:B------:R-:W1:Y:S04]  /*0600*/  LDS.128 R8, [R8+0x800] ;  /* 0x0008000008087984 */ /* 0x000e680000000c00 */
[----:B0-----:R0:W-:Y:S04]  /*0610*/  @!P0 STG.E.128 desc[UR6][R2.64], R12 ;  /* 0x0000000c02008986 */ /* 0x0011e8000c101d06 */
[----:B-1----:R0:W-:Y:S04]  /*0620*/  @!P1 STG.E.128 desc[UR6][R16.64], R8 ;  /* 0x0000000810009986 */ /* 0x0021e8000c101d06 */
[----:B------:R0:W-:Y:S02]  /*0630*/  @!P0 STG.E.128 desc[UR6][R4.64], R12 ;  /* 0x0000000c04008986 */ /* 0x0001e4000c101d06 */
[----:B0-----:R-:W-:Y:S05]  /*0640*/  @P1 EXIT ;  /* 0x000000000000194d */ /* 0x001fea0003800000 */
[----:B------:R-:W-:Y:S01]  /*0650*/  STG.E.128 desc[UR6][R6.64], R8 ;  /* 0x0000000806007986 */ /* 0x000fe2000c101d06 */
[----:B------:R-:W-:Y:S05]  /*0660*/  EXIT ;  /* 0x000000000000794d */ /* 0x000fea0003800000 */
.L_x_0:
[----:B------:R-:W-:-:S00]  /*0670*/  BRA `(.L_x_0) ;  /* 0xfffffffc00fc7947 */ /* 0x000fc0000383ffff */
[----:B------:R-:W-:-:S00]  /*0680*/  NOP ;  /* 0x0000000000007918 */ /* 0x000fc00000000000 */
[----:B------:R-:W-:-:S00]  /*0690*/  NOP ;  /* 0x0000000000007918 */ /* 0x000fc00000000000 */
[----:B------:R-:W-:-:S00]  /*06a0*/  NOP ;  /* 0x0000000000007918 */ /* 0x000fc00000000000 */
[----:B------:R-:W-:-:S00]  /*06b0*/  NOP ;  /* 0x0000000000007918 */ /* 0x000fc00000000000 */
[----:B------:R-:W-:-:S00]  /*06c0*/  NOP ;  /* 0x0000000000007918 */ /* 0x000fc00000000000 */
[----:B------:R-:W-:-:S00]  /*06d0*/  NOP ;  /* 0x0000000000007918 */ /* 0x000fc00000000000 */
[----:B------:R-:W-:-:S00]  /*06e0*/  NOP ;  /* 0x0000000000007918 */ /* 0x000fc00000000000 */
[----:B------:R-:W-:-:S00]  /*06f0*/  NOP ;  /* 0x0000000000007918 */ /* 0x000fc00000000000 */
.L_x_1:


//--------------------- .nv.shared.triton_poi_fused_convolution_max_pool2d_with_indices_relu_5 --------------------------
	.section	.nv.shared.triton_poi_fused_convolution_max_pool2d_with_indices_relu_5,"aw",@nobits
	.sectionflags	@""
	.align	16
	.zero		1024


//--------------------- .nv.constant0.triton_poi_fused_convolution_max_pool2d_with_indices_relu_5 --------------------------
	.section	.nv.constant0.triton_poi_fused_convolution_max_pool2d_with_indices_relu_5,"a",@progbits
	.sectionflags	@""
	.align	4
.nv.constant0.triton_poi_fused_convolution_max_pool2d_with_indices_relu_5:
	.zero		560
